//
// Generated by NVIDIA NVVM Compiler
//
// Compiler Build ID: CL-36424714
// Cuda compilation tools, release 13.0, V13.0.88
// Based on NVVM 20.0.0
//

.version 9.0
.target sm_100
.address_size 64

	// .globl	_Z7stencilPiS_
.extern .func  (.param .b32 func_retval0) vprintf
(
	.param .b64 vprintf_param_0,
	.param .b64 vprintf_param_1
)
;
// _ZZ7stencilPiS_E4temp has been demoted
.global .align 1 .b8 $str[20] = {91, 37, 100, 93, 91, 37, 100, 93, 32, 83, 116, 101, 110, 99, 105, 108, 32, 33, 10};
.global .align 1 .b8 $str$1[23] = {91, 37, 100, 93, 91, 37, 100, 93, 32, 87, 114, 105, 116, 105, 110, 103, 32, 58, 32, 37, 100, 10};

.visible .entry _Z7stencilPiS_(
	.param .u64 .ptr .align 1 _Z7stencilPiS__param_0,
	.param .u64 .ptr .align 1 _Z7stencilPiS__param_1
)
{
	.local .align 8 .b8 	__local_depot0[16];
	.reg .b64 	%SP;
	.reg .b64 	%SPL;
	.reg .pred 	%p<5>;
	.reg .b32 	%r<35>;
	.reg .b64 	%rd<20>;
	// demoted variable
	.shared .align 4 .b8 _ZZ7stencilPiS_E4temp[36];
	mov.u64 	%SPL, __local_depot0;
	cvta.local.u64 	%SP, %SPL;
	ld.param.u64 	%rd4, [_Z7stencilPiS__param_0];
	ld.param.u64 	%rd3, [_Z7stencilPiS__param_1];
	cvta.to.global.u64 	%rd1, %rd4;
	add.u64 	%rd5, %SP, 0;
	add.u64 	%rd2, %SPL, 0;
	mov.u32 	%r1, %ctaid.x;
	mov.u32 	%r2, %tid.x;
	st.local.v2.u32 	[%rd2], {%r1, %r2};
	mov.u64 	%rd6, $str;
	cvta.global.u64 	%rd7, %rd6;
	{ // callseq 0, 0
	.param .b64 param0;
	st.param.b64 	[param0], %rd7;
	.param .b64 param1;
	st.param.b64 	[param1], %rd5;
	.param .b32 retval0;
	call.uni (retval0), 
	vprintf, 
	(
	param0, 
	param1
	);
	ld.param.b32 	%r13, [retval0];
	} // callseq 0
	mov.u32 	%r15, %ntid.x;
	mul.lo.s32 	%r7, %r1, %r15;
	add.s32 	%r8, %r7, %r2;
	mul.wide.s32 	%rd8, %r8, 4;
	add.s64 	%rd9, %rd1, %rd8;
	ld.global.u32 	%r16, [%rd9];
	shl.b32 	%r17, %r2, 2;
	mov.u32 	%r18, _ZZ7stencilPiS_E4temp;
	add.s32 	%r9, %r18, %r17;
	st.shared.u32 	[%r9+8], %r16;
	setp.gt.u32 	%p1, %r2, 1;
	add.s32 	%r10, %r8, -2;
	setp.gt.u32 	%p2, %r10, 5;
	or.pred  	%p3, %p1, %p2;
	@%p3 bra 	$L__BB0_2;
	mul.wide.u32 	%rd10, %r10, 4;
	add.s64 	%rd11, %rd1, %rd10;
	ld.global.u32 	%r19, [%rd11];
	st.shared.u32 	[%r9], %r19;
	mul.wide.u32 	%rd12, %r8, 4;
	add.s64 	%rd13, %rd1, %rd12;
	ld.global.u32 	%r20, [%rd13+20];
	st.shared.u32 	[%r9+28], %r20;
$L__BB0_2:
	setp.gt.u32 	%p4, %r10, 5;
	bar.sync 	0;
	mov.b32 	%r34, 0;
	@%p4 bra 	$L__BB0_4;
	shl.b32 	%r22, %r7, 2;
	add.s32 	%r23, %r9, %r22;
	ld.shared.u32 	%r24, [%r23+-8];
	ld.shared.u32 	%r25, [%r23+-4];
	add.s32 	%r26, %r25, %r24;
	ld.shared.u32 	%r27, [%r23];
	add.s32 	%r28, %r27, %r26;
	ld.shared.u32 	%r29, [%r23+4];
	add.s32 	%r30, %r29, %r28;
	ld.shared.u32 	%r31, [%r23+8];
	add.s32 	%r34, %r31, %r30;
$L__BB0_4:
	cvta.to.global.u64 	%rd14, %rd3;
	st.local.v2.u32 	[%rd2], {%r1, %r2};
	st.local.u32 	[%rd2+8], %r34;
	mov.u64 	%rd15, $str$1;
	cvta.global.u64 	%rd16, %rd15;
	{ // callseq 1, 0
	.param .b64 param0;
	st.param.b64 	[param0], %rd16;
	.param .b64 param1;
	st.param.b64 	[param1], %rd5;
	.param .b32 retval0;
	call.uni (retval0), 
	vprintf, 
	(
	param0, 
	param1
	);
	ld.param.b32 	%r32, [retval0];
	} // callseq 1
	add.s64 	%rd19, %rd14, %rd8;
	st.global.u32 	[%rd19], %r34;
	ret;

}


// ===== COMPILED SASS (sm_100) =====

	.target	sm_100

	.elftype	@"ET_EXEC"


//--------------------- .note.nv.tkinfo           --------------------------
	.section	.note.nv.tkinfo,"",@"SHT_NOTE"
	.sectionflags	@"SHF_NOTE_NV_TKINFO"
	.tkinfo
        /*0018*/ 	.word	0x00000002
        /*0030*/ 	.string	""
        /*0030*/ 	.string	"ptxas"
        /*0030*/ 	.string	"Cuda compilation tools, release 13.0, V13.0.88"
        /*0030*/ 	.string	"Build cuda_13.0.r13.0/compiler.36424714_0"
        /*0030*/ 	.string	"-arch sm_100 -m 64 "



//--------------------- .note.nv.cuinfo           --------------------------
	.section	.note.nv.cuinfo,"",@"SHT_NOTE"
	.sectionflags	@"SHF_NOTE_NV_CUINFO"
        /*0018*/ 	.short	0x0002
        /*001a*/ 	.short	0x0064
        /*001c*/ 	.short	0x0082
	.zero		2


//--------------------- .nv.info                  --------------------------
	.section	.nv.info,"",@"SHT_CUDA_INFO"
	.align	4


	//----- nvinfo : EIATTR_REGCOUNT
	.align		4
        /*0000*/ 	.byte	0x04, 0x2f
        /*0002*/ 	.short	(.L_3 - .L_2)
	.align		4
.L_2:
        /*0004*/ 	.word	index@(_Z7stencilPiS_)
        /*0008*/ 	.word	0x00000019


	//----- nvinfo : EIATTR_FRAME_SIZE
	.align		4
.L_3:
        /*000c*/ 	.byte	0x04, 0x11
        /*000e*/ 	.short	(.L_5 - .L_4)
	.align		4
.L_4:
        /*0010*/ 	.word	index@(_Z7stencilPiS_)
        /*0014*/ 	.word	0x00000010


	//----- nvinfo : EIATTR_MIN_STACK_SIZE
	.align		4
.L_5:
        /*0018*/ 	.byte	0x04, 0x12
        /*001a*/ 	.short	(.L_7 - .L_6)
	.align		4
.L_6:
        /*001c*/ 	.word	index@(_Z7stencilPiS_)
        /*0020*/ 	.word	0x00000010
.L_7:


//--------------------- .nv.compat                --------------------------
	.section	.nv.compat,"",@"SHT_CUDA_COMPAT_INFO"
	.align	4
        /*0000*/ 	.byte	0x02, 0x09, 0x00, 0x00, 0x02, 0x02, 0x01, 0x00, 0x02, 0x05, 0x05, 0x00, 0x03, 0x07, 0x01, 0x01
        /*0010*/ 	.byte	0x02, 0x03, 0x00, 0x00, 0x02, 0x06, 0x01, 0x00, 0x04, 0x0b, 0x08, 0x00, 0x09, 0x00, 0x00, 0x00
        /*0020*/ 	.byte	0x00, 0x00, 0x00, 0x00


//--------------------- .nv.info._Z7stencilPiS_   --------------------------
	.section	.nv.info._Z7stencilPiS_,"",@"SHT_CUDA_INFO"
	.sectionflags	@""
	.align	4


	//----- nvinfo : EIATTR_CUDA_API_VERSION
	.align		4
        /*0000*/ 	.byte	0x04, 0x37
        /*0002*/ 	.short	(.L_9 - .L_8)
.L_8:
        /*0004*/ 	.word	0x00000082


	//----- nvinfo : EIATTR_KPARAM_INFO
	.align		4
.L_9:
        /*0008*/ 	.byte	0x04, 0x17
        /*000a*/ 	.short	(.L_11 - .L_10)
.L_10:
        /*000c*/ 	.word	0x00000000
        /*0010*/ 	.short	0x0001
        /*0012*/ 	.short	0x0008
        /*0014*/ 	.byte	0x00, 0xf5, 0x21, 0x00


	//----- nvinfo : EIATTR_KPARAM_INFO
	.align		4
.L_11:
        /*0018*/ 	.byte	0x04, 0x17
        /*001a*/ 	.short	(.L_13 - .L_12)
.L_12:
        /*001c*/ 	.word	0x00000000
        /*0020*/ 	.short	0x0000
        /*0022*/ 	.short	0x0000
        /*0024*/ 	.byte	0x00, 0xf5, 0x21, 0x00


	//----- nvinfo : EIATTR_SPARSE_MMA_MASK
	.align		4
.L_13:
        /*0028*/ 	.byte	0x03, 0x50
        /*002a*/ 	.short	0x0000


	//----- nvinfo : EIATTR_MAXREG_COUNT
	.align		4
        /*002c*/ 	.byte	0x03, 0x1b
        /*002e*/ 	.short	0x00ff


	//----- nvinfo : EIATTR_NUM_BARRIERS
	.align		4
        /*0030*/ 	.byte	0x02, 0x4c
        /*0032*/ 	.byte	0x01
	.zero		1


	//----- nvinfo : EIATTR_EXTERNS
	.align		4
        /*0034*/ 	.byte	0x04, 0x0f
        /*0036*/ 	.short	(.L_15 - .L_14)


	//   ....[0]....
	.align		4
.L_14:
        /*0038*/ 	.word	index@(vprintf)


	//----- nvinfo : EIATTR_MERCURY_ISA_VERSION
	.align		4
.L_15:
        /*003c*/ 	.byte	0x03, 0x5f
        /*003e*/ 	.short	0x0101


	//----- nvinfo : EIATTR_VRC_CTA_INIT_COUNT
	.align		4
        /*0040*/ 	.byte	0x02, 0x4a
	.zero		1
	.zero		1


	//----- nvinfo : EIATTR_SYSCALL_OFFSETS
	.align		4
        /*0044*/ 	.byte	0x04, 0x46
        /*0046*/ 	.short	(.L_17 - .L_16)


	//   ....[0]....
.L_16:
        /*0048*/ 	.word	0x00000120


	//   ....[1]....
        /*004c*/ 	.word	0x000003c0


	//----- nvinfo : EIATTR_EXIT_INSTR_OFFSETS
	.align		4
.L_17:
        /*0050*/ 	.byte	0x04, 0x1c
        /*0052*/ 	.short	(.L_19 - .L_18)


	//   ....[0]....
.L_18:
        /*0054*/ 	.word	0x00000400


	//----- nvinfo : EIATTR_CBANK_PARAM_SIZE
	.align		4
.L_19:
        /*0058*/ 	.byte	0x03, 0x19
        /*005a*/ 	.short	0x0010


	//----- nvinfo : EIATTR_PARAM_CBANK
	.align		4
        /*005c*/ 	.byte	0x04, 0x0a
        /*005e*/ 	.short	(.L_21 - .L_20)
	.align		4
.L_20:
        /*0060*/ 	.word	index@(.nv.constant0._Z7stencilPiS_)
        /*0064*/ 	.short	0x0380
        /*0066*/ 	.short	0x0010


	//----- nvinfo : EIATTR_SW_WAR
	.align		4
.L_21:
        /*0068*/ 	.byte	0x04, 0x36
        /*006a*/ 	.short	(.L_23 - .L_22)
.L_22:
        /*006c*/ 	.word	0x00000008
.L_23:


//--------------------- .nv.callgraph             --------------------------
	.section	.nv.callgraph,"",@"SHT_CUDA_CALLGRAPH"
	.align	4
	.sectionentsize	8
	.align		4
        /*0000*/ 	.word	0x00000000
	.align		4
        /*0004*/ 	.word	0xffffffff
	.align		4
        /*0008*/ 	.word	index@(_Z7stencilPiS_)
	.align		4
        /*000c*/ 	.word	index@(vprintf)
	.align		4
        /*0010*/ 	.word	0x00000000
	.align		4
        /*0014*/ 	.word	0xfffffffe
	.align		4
        /*0018*/ 	.word	0x00000000
	.align		4
        /*001c*/ 	.word	0xfffffffd
	.align		4
        /*0020*/ 	.word	0x00000000
	.align		4
        /*0024*/ 	.word	0xfffffffc


//--------------------- .nv.constant4             --------------------------
	.section	.nv.constant4,"a",@progbits
	.align	8
	.align		8
.nv.constant4:
        /*0000*/ 	.dword	vprintf
	.align		8
        /*0008*/ 	.dword	$str
	.align		8
        /*0010*/ 	.dword	$str$1


//--------------------- .text._Z7stencilPiS_      --------------------------
	.section	.text._Z7stencilPiS_,"ax",@progbits
	.align	128
        .global         _Z7stencilPiS_
        .type           _Z7stencilPiS_,@function
        .size           _Z7stencilPiS_,(.L_x_3 - _Z7stencilPiS_)
        .other          _Z7stencilPiS_,@"STO_CUDA_ENTRY STV_DEFAULT"
_Z7stencilPiS_:
.text._Z7stencilPiS_:
[----:B------:R-:W0:Y:S01]  /*0000*/  LDC R1, c[0x0][0x37c] ;  /* 0x0000df00ff017b82 */ /* 0x000e220000000800 */
[----:B------:R-:W1:Y:S01]  /*0010*/  S2R R16, SR_CTAID.X ;  /* 0x0000000000107919 */ /* 0x000e620000002500 */
[----:B------:R-:W2:Y:S01]  /*0020*/  LDCU UR4, c[0x0][0x2f8] ;  /* 0x00005f00ff0477ac */ /* 0x000ea20008000800 */
[----:B0-----:R-:W-:Y:S01]  /*0030*/  VIADD R1, R1, 0xfffffff0 ;  /* 0xfffffff001017836 */ /* 0x001fe20000000000 */
[----:B------:R-:W-:Y:S01]  /*0040*/  MOV R0, 0x0 ;  /* 0x0000000000007802 */ /* 0x000fe20000000f00 */
[----:B------:R-:W1:Y:S01]  /*0050*/  S2R R17, SR_TID.X ;  /* 0x0000000000117919 */ /* 0x000e620000002100 */
[----:B------:R-:W0:Y:S02]  /*0060*/  LDCU UR5, c[0x0][0x2fc] ;  /* 0x00005f80ff0577ac */ /* 0x000e240008000800 */
[----:B------:R3:W4:Y:S01]  /*0070*/  LDC.64 R8, c[0x4][R0] ;  /* 0x0100000000087b82 */ /* 0x0007220000000a00 */
[----:B------:R-:W5:Y:S01]  /*0080*/  LDCU.64 UR6, c[0x4][0x8] ;  /* 0x01000100ff0677ac */ /* 0x000f620008000a00 */
[----:B------:R-:W1:Y:S01]  /*0090*/  LDCU.64 UR36, c[0x0][0x358] ;  /* 0x00006b00ff2477ac */ /* 0x000e620008000a00 */
[----:B--2---:R-:W-:-:S05]  /*00a0*/  IADD3 R18, P0, PT, R1, UR4, RZ ;  /* 0x0000000401127c10 */ /* 0x004fca000ff1e0ff */
[----:B0-----:R-:W-:Y:S02]  /*00b0*/  IMAD.X R2, RZ, RZ, UR5, P0 ;  /* 0x00000005ff027e24 */ /* 0x001fe400080e06ff */
[----:B------:R-:W-:Y:S01]  /*00c0*/  IMAD.MOV.U32 R6, RZ, RZ, R18 ;  /* 0x000000ffff067224 */ /* 0x000fe200078e0012 */
[----:B-----5:R-:W-:Y:S01]  /*00d0*/  MOV R4, UR6 ;  /* 0x0000000600047c02 */ /* 0x020fe20008000f00 */
[----:B------:R-:W-:Y:S01]  /*00e0*/  IMAD.U32 R5, RZ, RZ, UR7 ;  /* 0x00000007ff057e24 */ /* 0x000fe2000f8e00ff */
[----:B------:R-:W-:Y:S01]  /*00f0*/  MOV R7, R2 ;  /* 0x0000000200077202 */ /* 0x000fe20000000f00 */
[----:B-1----:R3:W-:Y:S06]  /*0100*/  STL.64 [R1], R16 ;  /* 0x0000001001007387 */ /* 0x0027ec0000100a00 */
[----:B------:R-:W-:-:S07]  /*0110*/  LEPC R20, `(.L_x_0) ;  /* 0x000000001014794e */ /* 0x000fce0000000000 */
[----:B---34-:R-:W-:Y:S05]  /*0120*/  CALL.ABS.NOINC R8 ;  /* 0x0000000008007343 */ /* 0x018fea0003c00000 */
.L_x_0:
[----:B------:R-:W0:Y:S01]  /*0130*/  LDCU UR4, c[0x0][0x360] ;  /* 0x00006c00ff0477ac */ /* 0x000e220008000800 */
[----:B------:R-:W1:Y:S01]  /*0140*/  LDC.64 R8, c[0x0][0x380] ;  /* 0x0000e000ff087b82 */ /* 0x000e620000000a00 */
[----:B0-----:R-:W-:-:S04]  /*0150*/  IMAD R0, R16, UR4, RZ ;  /* 0x0000000410007c24 */ /* 0x001fc8000f8e02ff */
[----:B------:R-:W-:-:S04]  /*0160*/  IMAD.IADD R19, R0, 0x1, R17 ;  /* 0x0000000100137824 */ /* 0x000fc800078e0211 */
[C---:B-1----:R-:W-:Y:S01]  /*0170*/  IMAD.WIDE R4, R19.reuse, 0x4, R8 ;  /* 0x0000000413047825 */ /* 0x042fe200078e0208 */
[----:B------:R-:W-:-:S04]  /*0180*/  IADD3 R7, PT, PT, R19, -0x2, RZ ;  /* 0xfffffffe13077810 */ /* 0x000fc80007ffe0ff */
[----:B------:R-:W-:Y:S01]  /*0190*/  ISETP.GT.U32.AND P0, PT, R7, 0x5, PT ;  /* 0x000000050700780c */ /* 0x000fe20003f04070 */
[----:B------:R-:W2:Y:S03]  /*01a0*/  LDG.E R4, desc[UR36][R4.64] ;  /* 0x0000002404047981 */ /* 0x000ea6000c1e1900 */
[----:B------:R-:W-:-:S13]  /*01b0*/  ISETP.GT.U32.OR P1, PT, R17, 0x1, P0 ;  /* 0x000000011100780c */ /* 0x000fda0000724470 */
[----:B------:R-:W-:-:S04]  /*01c0*/  @!P1 IMAD.WIDE.U32 R6, R7, 0x4, R8 ;  /* 0x0000000407069825 */ /* 0x000fc800078e0008 */
[----:B------:R-:W-:Y:S02]  /*01d0*/  @!P1 IMAD.WIDE.U32 R8, R19, 0x4, R8 ;  /* 0x0000000413089825 */ /* 0x000fe400078e0008 */
[----:B------:R-:W3:Y:S04]  /*01e0*/  @!P1 LDG.E R6, desc[UR36][R6.64] ;  /* 0x0000002406069981 */ /* 0x000ee8000c1e1900 */
[----:B------:R-:W4:Y:S01]  /*01f0*/  @!P1 LDG.E R8, desc[UR36][R8.64+0x14] ;  /* 0x0000142408089981 */ /* 0x000f22000c1e1900 */
[----:B------:R-:W0:Y:S01]  /*0200*/  S2UR UR5, SR_CgaCtaId ;  /* 0x00000000000579c3 */ /* 0x000e220000008800 */
[----:B------:R-:W-:Y:S02]  /*0210*/  UMOV UR4, 0x400 ;  /* 0x0000040000047882 */ /* 0x000fe40000000000 */
[----:B0-----:R-:W-:-:S06]  /*0220*/  ULEA UR4, UR5, UR4, 0x18 ;  /* 0x0000000405047291 */ /* 0x001fcc000f8ec0ff */
[----:B------:R-:W-:Y:S01]  /*0230*/  LEA R11, R17, UR4, 0x2 ;  /* 0x00000004110b7c11 */ /* 0x000fe2000f8e10ff */
[----:B------:R-:W-:Y:S05]  /*0240*/  WARPSYNC.ALL ;  /* 0x0000000000007948 */ /* 0x000fea0003800000 */
[----:B------:R-:W-:Y:S02]  /*0250*/  @!P0 IMAD R0, R0, 0x4, R11 ;  /* 0x0000000400008824 */ /* 0x000fe400078e020b */
[----:B------:R-:W-:Y:S01]  /*0260*/  HFMA2 R22, -RZ, RZ, 0, 0 ;  /* 0x00000000ff167431 */ /* 0x000fe200000001ff */
[----:B------:R-:W-:Y:S01]  /*0270*/  STL.64 [R1], R16 ;  /* 0x0000001001007387 */ /* 0x000fe20000100a00 */
[----:B------:R-:W0:Y:S03]  /*0280*/  LDCU.64 UR4, c[0x4][0x10] ;  /* 0x01000200ff0477ac */ /* 0x000e260008000a00 */
[----:B--2---:R0:W-:Y:S04]  /*0290*/  STS [R11+0x8], R4 ;  /* 0x000008040b007388 */ /* 0x0041e80000000800 */
[----:B---3--:R1:W-:Y:S04]  /*02a0*/  @!P1 STS [R11], R6 ;  /* 0x000000060b009388 */ /* 0x0083e80000000800 */
[----:B----4-:R-:W-:Y:S01]  /*02b0*/  @!P1 STS [R11+0x1c], R8 ;  /* 0x00001c080b009388 */ /* 0x010fe20000000800 */
[----:B------:R-:W-:Y:S06]  /*02c0*/  BAR.SYNC.DEFER_BLOCKING 0x0 ;  /* 0x0000000000007b1d */ /* 0x000fec0000010000 */
[----:B------:R-:W-:Y:S04]  /*02d0*/  @!P0 LDS R3, [R0+-0x8] ;  /* 0xfffff80000038984 */ /* 0x000fe80000000800 */
[----:B------:R-:W-:Y:S04]  /*02e0*/  @!P0 LDS R10, [R0+-0x4] ;  /* 0xfffffc00000a8984 */ /* 0x000fe80000000800 */
[----:B------:R-:W2:Y:S04]  /*02f0*/  @!P0 LDS R5, [R0] ;  /* 0x0000000000058984 */ /* 0x000ea80000000800 */
[----:B------:R-:W-:Y:S04]  /*0300*/  @!P0 LDS R12, [R0+0x4] ;  /* 0x00000400000c8984 */ /* 0x000fe80000000800 */
[----:B------:R-:W3:Y:S01]  /*0310*/  @!P0 LDS R7, [R0+0x8] ;  /* 0x0000080000078984 */ /* 0x000ee20000000800 */
[----:B0-----:R-:W-:-:S02]  /*0320*/  IMAD.U32 R4, RZ, RZ, UR4 ;  /* 0x00000004ff047e24 */ /* 0x001fc4000f8e00ff */
[----:B-1----:R-:W-:Y:S01]  /*0330*/  IMAD.MOV.U32 R6, RZ, RZ, R18 ;  /* 0x000000ffff067224 */ /* 0x002fe200078e0012 */
[----:B--2---:R-:W-:Y:S02]  /*0340*/  @!P0 IADD3 R5, PT, PT, R5, R10, R3 ;  /* 0x0000000a05058210 */ /* 0x004fe40007ffe003 */
[----:B------:R-:W-:Y:S02]  /*0350*/  MOV R3, 0x0 ;  /* 0x0000000000037802 */ /* 0x000fe40000000f00 */
[----:B---3--:R-:W-:Y:S02]  /*0360*/  @!P0 IADD3 R22, PT, PT, R7, R12, R5 ;  /* 0x0000000c07168210 */ /* 0x008fe40007ffe005 */
[----:B------:R0:W1:Y:S03]  /*0370*/  LDC.64 R8, c[0x4][R3] ;  /* 0x0100000003087b82 */ /* 0x0000660000000a00 */
[----:B------:R0:W-:Y:S01]  /*0380*/  STL [R1+0x8], R22 ;  /* 0x0000081601007387 */ /* 0x0001e20000100800 */
[----:B------:R-:W-:-:S02]  /*0390*/  MOV R5, UR5 ;  /* 0x0000000500057c02 */ /* 0x000fc40008000f00 */
[----:B------:R-:W-:-:S07]  /*03a0*/  MOV R7, R2 ;  /* 0x0000000200077202 */ /* 0x000fce0000000f00 */
[----:B------:R-:W-:-:S07]  /*03b0*/  LEPC R20, `(.L_x_1) ;  /* 0x000000001014794e */ /* 0x000fce0000000000 */
[----:B01----:R-:W-:Y:S05]  /*03c0*/  CALL.ABS.NOINC R8 ;  /* 0x0000000008007343 */ /* 0x003fea0003c00000 */
.L_x_1:
[----:B------:R-:W0:Y:S02]  /*03d0*/  LDC.64 R2, c[0x0][0x388] ;  /* 0x0000e200ff027b82 */ /* 0x000e240000000a00 */
[----:B0-----:R-:W-:-:S05]  /*03e0*/  IMAD.WIDE R2, R19, 0x4, R2 ;  /* 0x0000000413027825 */ /* 0x001fca00078e0202 */
[----:B------:R-:W-:Y:S01]  /*03f0*/  STG.E desc[UR36][R2.64], R22 ;  /* 0x0000001602007986 */ /* 0x000fe2000c101924 */
[----:B------:R-:W-:Y:S05]  /*0400*/  EXIT ;  /* 0x000000000000794d */ /* 0x000fea0003800000 */
.L_x_2:
[----:B------:R-:W-:-:S00]  /*0410*/  BRA `(.L_x_2) ;  /* 0xfffffffc00fc7947 */ /* 0x000fc0000383ffff */
[----:B------:R-:W-:-:S00]  /*0420*/  NOP ;  /* 0x0000000000007918 */ /* 0x000fc00000000000 */
        /* <DEDUP_REMOVED lines=13> */
.L_x_3:


//--------------------- .nv.global.init           --------------------------
	.section	.nv.global.init,"aw",@progbits
.nv.global.init:
	.type		$str,@object
	.size		$str,($str$1 - $str)
$str:
        /*0000*/ 	.byte	0x5b, 0x25, 0x64, 0x5d, 0x5b, 0x25, 0x64, 0x5d, 0x20, 0x53, 0x74, 0x65, 0x6e, 0x63, 0x69, 0x6c
        /*0010*/ 	.byte	0x20, 0x21, 0x0a, 0x00
	.type		$str$1,@object
	.size		$str$1,(.L_1 - $str$1)
$str$1:
        /*0014*/ 	.byte	0x5b, 0x25, 0x64, 0x5d, 0x5b, 0x25, 0x64, 0x5d, 0x20, 0x57, 0x72, 0x69, 0x74, 0x69, 0x6e, 0x67
        /*0024*/ 	.byte	0x20, 0x3a, 0x20, 0x25, 0x64, 0x0a, 0x00
.L_1:


//--------------------- .nv.shared._Z7stencilPiS_ --------------------------
	.section	.nv.shared._Z7stencilPiS_,"aw",@nobits
	.sectionflags	@""
	.align	4
.nv.shared._Z7stencilPiS_:
	.zero		1060


//--------------------- .nv.shared.reserved.0     --------------------------
	.section	.nv.shared.reserved.0,"aw",@nobits
	.weak		__nv_reservedSMEM_offset_0_alias
	.size		__nv_reservedSMEM_offset_0_alias, 0, 64
	.other		__nv_reservedSMEM_offset_0_alias,@"STO_CUDA_RESERVED_SHARED STV_DEFAULT"
__nv_reservedSMEM_offset_0_alias:
	.zero		0
	.zero		64


//--------------------- .nv.constant0._Z7stencilPiS_ --------------------------
	.section	.nv.constant0._Z7stencilPiS_,"a",@progbits
	.sectionflags	@""
	.align	4
.nv.constant0._Z7stencilPiS_:
	.zero		912


//--------------------- SYMBOLS --------------------------

	.type		.nv.reservedSmem.offset0,@object
	.size		.nv.reservedSmem.offset0,0x4
	.type		.nv.reservedSmem.cap,@object
	.size		.nv.reservedSmem.cap,0x4
	.type		vprintf,@function
